	.headerflags	@"EF_CUDA_TEXMODE_UNIFIED EF_CUDA_64BIT_ADDRESS EF_CUDA_SM89 EF_CUDA_VIRTUAL_SM(EF_CUDA_SM89)"
	.elftype	@"ET_EXEC"


//--------------------- .nv.info                  --------------------------
	.section	.nv.info,"",@"SHT_CUDA_INFO"
	.align	4


	//----- nvinfo : EIATTR_REGCOUNT
	.align		4
        /*0000*/ 	.byte	0x04, 0x2f
        /*0002*/ 	.short	(.L_1 - .L_0)
	.align		4
.L_0:
        /*0004*/ 	.word	index@(triton__0d1d2de)
        /*0008*/ 	.word	0x0000000c


	//----- nvinfo : EIATTR_MAX_STACK_SIZE
	.align		4
.L_1:
        /*000c*/ 	.byte	0x04, 0x23
        /*000e*/ 	.short	(.L_3 - .L_2)
	.align		4
.L_2:
        /*0010*/ 	.word	index@(triton__0d1d2de)
        /*0014*/ 	.word	0x00000000


	//----- nvinfo : EIATTR_MIN_STACK_SIZE
	.align		4
.L_3:
        /*0018*/ 	.byte	0x04, 0x12
        /*001a*/ 	.short	(.L_5 - .L_4)
	.align		4
.L_4:
        /*001c*/ 	.word	index@(triton__0d1d2de)
        /*0020*/ 	.word	0x00000000


	//----- nvinfo : EIATTR_FRAME_SIZE
	.align		4
.L_5:
        /*0024*/ 	.byte	0x04, 0x11
        /*0026*/ 	.short	(.L_7 - .L_6)
	.align		4
.L_6:
        /*0028*/ 	.word	index@(triton__0d1d2de)
        /*002c*/ 	.word	0x00000000
.L_7:


//--------------------- .nv.info.triton__0d1d2de  --------------------------
	.section	.nv.info.triton__0d1d2de,"",@"SHT_CUDA_INFO"
	.align	4


	//----- nvinfo : EIATTR_CUDA_API_VERSION
	.align		4
        /*0000*/ 	.byte	0x04, 0x37
        /*0002*/ 	.short	(.L_9 - .L_8)
.L_8:
        /*0004*/ 	.word	0x0000007b


	//----- nvinfo : EIATTR_PARAM_CBANK
	.align		4
.L_9:
        /*0008*/ 	.byte	0x04, 0x0a
        /*000a*/ 	.short	(.L_11 - .L_10)
	.align		4
.L_10:
        /*000c*/ 	.word	index@(.nv.constant0.triton__0d1d2de)
        /*0010*/ 	.short	0x0160
        /*0012*/ 	.short	0x0014


	//----- nvinfo : EIATTR_CBANK_PARAM_SIZE
	.align		4
.L_11:
        /*0014*/ 	.byte	0x03, 0x19
        /*0016*/ 	.short	0x0014


	//----- nvinfo : EIATTR_KPARAM_INFO
	.align		4
        /*0018*/ 	.byte	0x04, 0x17
        /*001a*/ 	.short	(.L_13 - .L_12)
.L_12:
        /*001c*/ 	.word	0x00000000
        /*0020*/ 	.short	0x0002
        /*0022*/ 	.short	0x0010
        /*0024*/ 	.byte	0x00, 0xf0, 0x11, 0x00


	//----- nvinfo : EIATTR_KPARAM_INFO
	.align		4
.L_13:
        /*0028*/ 	.byte	0x04, 0x17
        /*002a*/ 	.short	(.L_15 - .L_14)
.L_14:
        /*002c*/ 	.word	0x00000000
        /*0030*/ 	.short	0x0001
        /*0032*/ 	.short	0x0008
        /*0034*/ 	.byte	0x00, 0xf0, 0x21, 0x00


	//----- nvinfo : EIATTR_KPARAM_INFO
	.align		4
.L_15:
        /*0038*/ 	.byte	0x04, 0x17
        /*003a*/ 	.short	(.L_17 - .L_16)
.L_16:
        /*003c*/ 	.word	0x00000000
        /*0040*/ 	.short	0x0000
        /*0042*/ 	.short	0x0000
        /*0044*/ 	.byte	0x00, 0xf0, 0x21, 0x00


	//----- nvinfo : EIATTR_MAXREG_COUNT
	.align		4
.L_17:
        /*0048*/ 	.byte	0x03, 0x1b
        /*004a*/ 	.short	0x00ff


	//----- nvinfo : EIATTR_EXIT_INSTR_OFFSETS
	.align		4
        /*004c*/ 	.byte	0x04, 0x1c
        /*004e*/ 	.short	(.L_19 - .L_18)


	//   ....[0]....
.L_18:
        /*0050*/ 	.word	0x00000240


	//----- nvinfo : EIATTR_MAX_THREADS
	.align		4
.L_19:
        /*0054*/ 	.byte	0x04, 0x05
        /*0056*/ 	.short	(.L_21 - .L_20)
.L_20:
        /*0058*/ 	.word	0x00000080
        /*005c*/ 	.word	0x00000001
        /*0060*/ 	.word	0x00000001
.L_21:


//--------------------- .nv.rel.action            --------------------------
	.section	.nv.rel.action,"",@"SHT_CUDA_RELOCINFO"
	.align	8
	.sectionentsize	8
        /*0000*/ 	.byte	0x73, 0x00, 0x00, 0x00, 0x00, 0x00, 0x00, 0x00, 0x00, 0x00, 0x00, 0x11, 0x25, 0x00, 0x05, 0x36


//--------------------- .nv.constant0.triton__0d1d2de --------------------------
	.section	.nv.constant0.triton__0d1d2de,"a",@progbits
	.align	4
.nv.constant0.triton__0d1d2de:
	.zero		372


//--------------------- .text.triton__0d1d2de     --------------------------
	.section	.text.triton__0d1d2de,"ax",@progbits
	.sectioninfo	@"SHI_REGISTERS=12"
	.align	128
        .global         triton__0d1d2de
        .type           triton__0d1d2de,@function
        .size           triton__0d1d2de,(.L_x_1 - triton__0d1d2de)
        .other          triton__0d1d2de,@"STO_CUDA_ENTRY STV_DEFAULT"
triton__0d1d2de:
.text.triton__0d1d2de:
[----:B------:R-:W-:-:S02]  /*0000*/  IMAD.MOV.U32 R1, RZ, RZ, c[0x0][0x28] ;  /* 0x00000a00ff017624 */ /* 0x000fc400078e00ff */
[----:B------:R-:W0:Y:S01]  /*0010*/  S2R R0, SR_TID.X ;  /* 0x0000000000007919 */ /* 0x000e220000002100 */
[----:B------:R-:W-:Y:S01]  /*0020*/  IMAD.MOV.U32 R9, RZ, RZ, 0x2 ;  /* 0x00000002ff097424 */ /* 0x000fe200078e00ff */
[----:B------:R-:W-:Y:S02]  /*0030*/  ULDC.64 UR4, c[0x0][0x118] ;  /* 0x0000460000047ab9 */ /* 0x000fe40000000a00 */
[----:B------:R-:W1:Y:S01]  /*0040*/  S2R R3, SR_CTAID.X ;  /* 0x0000000000037919 */ /* 0x000e620000002500 */
[----:B0-----:R-:W-:-:S05]  /*0050*/  IMAD.SHL.U32 R0, R0, 0x2, RZ ;  /* 0x0000000200007824 */ /* 0x001fca00078e00ff */
[----:B------:R-:W-:-:S05]  /*0060*/  LOP3.LUT R0, R0, 0xfe, RZ, 0xc0, !PT ;  /* 0x000000fe00007812 */ /* 0x000fca00078ec0ff */
[----:B-1----:R-:W-:-:S05]  /*0070*/  IMAD R0, R3, 0x100, R0 ;  /* 0x0000010003007824 */ /* 0x002fca00078e0200 */
[----:B------:R-:W-:-:S04]  /*0080*/  SHF.R.S32.HI R3, RZ, 0x1f, R0 ;  /* 0x0000001fff037819 */ /* 0x000fc80000011400 */
[----:B------:R-:W-:-:S04]  /*0090*/  LEA.HI R3, R3, R0, RZ, 0xc ;  /* 0x0000000003037211 */ /* 0x000fc800078f60ff */
[----:B------:R-:W-:Y:S02]  /*00a0*/  LOP3.LUT R5, R3, 0xf000, RZ, 0xc0, !PT ;  /* 0x0000f00003057812 */ /* 0x000fe400078ec0ff */
[----:B------:R-:W-:-:S03]  /*00b0*/  SHF.R.S32.HI R3, RZ, 0xc, R3 ;  /* 0x0000000cff037819 */ /* 0x000fc60000011403 */
[----:B------:R-:W-:-:S05]  /*00c0*/  IMAD.IADD R5, R0, 0x1, -R5 ;  /* 0x0000000100057824 */ /* 0x000fca00078e0a05 */
[----:B------:R-:W-:-:S04]  /*00d0*/  PRMT R2, R5, 0x9910, RZ ;  /* 0x0000991005027816 */ /* 0x000fc800000000ff */
[----:B------:R-:W-:-:S04]  /*00e0*/  SHF.R.S32.HI R2, RZ, 0xf, R2 ;  /* 0x0000000fff027819 */ /* 0x000fc80000011402 */
[----:B------:R-:W-:-:S04]  /*00f0*/  LOP3.LUT R2, R2, 0xffff, RZ, 0xc0, !PT ;  /* 0x0000ffff02027812 */ /* 0x000fc800078ec0ff */
[----:B------:R-:W-:-:S04]  /*0100*/  LEA.HI R2, R2, R5, RZ, 0x18 ;  /* 0x0000000502027211 */ /* 0x000fc800078fc0ff */
[C---:B------:R-:W-:Y:S02]  /*0110*/  LOP3.LUT R4, R2.reuse, 0xff00, RZ, 0xc0, !PT ;  /* 0x0000ff0002047812 */ /* 0x040fe400078ec0ff */
[----:B------:R-:W-:-:S03]  /*0120*/  PRMT R2, R2, 0x9910, RZ ;  /* 0x0000991002027816 */ /* 0x000fc600000000ff */
[----:B------:R-:W-:Y:S01]  /*0130*/  IMAD.MOV R4, RZ, RZ, -R4 ;  /* 0x000000ffff047224 */ /* 0x000fe200078e0a04 */
[----:B------:R-:W-:-:S04]  /*0140*/  SHF.R.S32.HI R2, RZ, 0x8, R2 ;  /* 0x00000008ff027819 */ /* 0x000fc80000011402 */
[----:B------:R-:W-:-:S05]  /*0150*/  PRMT R4, R4, 0x7710, RZ ;  /* 0x0000771004047816 */ /* 0x000fca00000000ff */
[----:B------:R-:W-:-:S05]  /*0160*/  IMAD.IADD R5, R5, 0x1, R4 ;  /* 0x0000000105057824 */ /* 0x000fca00078e0204 */
[----:B------:R-:W-:Y:S02]  /*0170*/  PRMT R4, R5, 0x9910, RZ ;  /* 0x0000991005047816 */ /* 0x000fe400000000ff */
[----:B------:R-:W-:-:S03]  /*0180*/  PRMT R5, R2, 0x9910, RZ ;  /* 0x0000991002057816 */ /* 0x000fc600000000ff */
[----:B------:R-:W-:-:S04]  /*0190*/  IMAD.MOV.U32 R2, RZ, RZ, R4 ;  /* 0x000000ffff027224 */ /* 0x000fc800078e0004 */
[----:B------:R-:W-:-:S04]  /*01a0*/  IMAD R2, R3, 0x100, R2 ;  /* 0x0000010003027824 */ /* 0x000fc800078e0202 */
[----:B------:R-:W-:-:S04]  /*01b0*/  IMAD R2, R5, 0x400, R2 ;  /* 0x0000040005027824 */ /* 0x000fc800078e0202 */
[----:B------:R-:W-:-:S06]  /*01c0*/  IMAD.WIDE R2, R2, R9, c[0x0][0x160] ;  /* 0x0000580002027625 */ /* 0x000fcc00078e0209 */
[----:B------:R-:W2:Y:S02]  /*01d0*/  LDG.E R2, [R2.64] ;  /* 0x0000000402027981 */ /* 0x000ea4000c1e1900 */
[C---:B--2---:R-:W-:Y:S01]  /*01e0*/  PRMT R4, R2.reuse, 0x7632, R4 ;  /* 0x0000763202047816 */ /* 0x044fe20000000004 */
[----:B------:R-:W-:-:S04]  /*01f0*/  IMAD.U32 R6, R2, 0x10000, RZ ;  /* 0x0001000002067824 */ /* 0x000fc800078e00ff */
[----:B------:R-:W-:Y:S02]  /*0200*/  IMAD.U32 R7, R4, 0x10000, RZ ;  /* 0x0001000004077824 */ /* 0x000fe400078e00ff */
[----:B------:R-:W-:-:S03]  /*0210*/  IMAD.WIDE R4, R0, R9, c[0x0][0x168] ;  /* 0x00005a0000047625 */ /* 0x000fc600078e0209 */
[----:B------:R-:W-:-:S05]  /*0220*/  F2FP.BF16.F32.PACK_AB R7, R7, R6 ;  /* 0x000000060707723e */ /* 0x000fca00000010ff */
[----:B------:R-:W-:Y:S01]  /*0230*/  STG.E [R4.64], R7 ;  /* 0x0000000704007986 */ /* 0x000fe2000c101904 */
[----:B------:R-:W-:Y:S05]  /*0240*/  EXIT ;  /* 0x000000000000794d */ /* 0x000fea0003800000 */
.L_x_0:
[----:B------:R-:W-:-:S00]  /*0250*/  BRA `(.L_x_0) ;  /* 0xfffffff000007947 */ /* 0x000fc0000383ffff */
[----:B------:R-:W-:-:S00]  /*0260*/  NOP ;  /* 0x0000000000007918 */ /* 0x000fc00000000000 */
        /* <DEDUP_REMOVED lines=9> */
.L_x_1:
